	.headerflags	@"EF_CUDA_TEXMODE_UNIFIED EF_CUDA_64BIT_ADDRESS EF_CUDA_ACCELERATORS EF_CUDA_SM90 EF_CUDA_VIRTUAL_SM(EF_CUDA_SM90)"
	.elftype	@"ET_EXEC"


//--------------------- .nv.info                  --------------------------
	.section	.nv.info,"",@"SHT_CUDA_INFO"
	.align	4


	//----- nvinfo : EIATTR_REGCOUNT
	.align		4
        /*0000*/ 	.byte	0x04, 0x2f
        /*0002*/ 	.short	(.L_1 - .L_0)
	.align		4
.L_0:
        /*0004*/ 	.word	index@(triton_poi_fused_convolution_29)
        /*0008*/ 	.word	0x0000001a


	//----- nvinfo : EIATTR_MIN_STACK_SIZE
	.align		4
.L_1:
        /*000c*/ 	.byte	0x04, 0x12
        /*000e*/ 	.short	(.L_3 - .L_2)
	.align		4
.L_2:
        /*0010*/ 	.word	index@(triton_poi_fused_convolution_29)
        /*0014*/ 	.word	0x00000000


	//----- nvinfo : EIATTR_FRAME_SIZE
	.align		4
.L_3:
        /*0018*/ 	.byte	0x04, 0x11
        /*001a*/ 	.short	(.L_5 - .L_4)
	.align		4
.L_4:
        /*001c*/ 	.word	index@(triton_poi_fused_convolution_29)
        /*0020*/ 	.word	0x00000000


	//----- nvinfo : EIATTR_MIN_STACK_SIZE
	.align		4
.L_5:
        /*0024*/ 	.byte	0x04, 0x12
        /*0026*/ 	.short	(.L_7 - .L_6)
	.align		4
.L_6:
        /*0028*/ 	.word	index@(triton_poi_fused_convolution_29)
        /*002c*/ 	.word	0x00000000
.L_7:


//--------------------- .nv.info.triton_poi_fused_convolution_29 --------------------------
	.section	.nv.info.triton_poi_fused_convolution_29,"",@"SHT_CUDA_INFO"
	.sectionflags	@""
	.align	4


	//----- nvinfo : EIATTR_CUDA_API_VERSION
	.align		4
        /*0000*/ 	.byte	0x04, 0x37
        /*0002*/ 	.short	(.L_9 - .L_8)
.L_8:
        /*0004*/ 	.word	0x0000007c


	//----- nvinfo : EIATTR_KPARAM_INFO
	.align		4
.L_9:
        /*0008*/ 	.byte	0x04, 0x17
        /*000a*/ 	.short	(.L_11 - .L_10)
.L_10:
        /*000c*/ 	.word	0x00000000
        /*0010*/ 	.short	0x0004
        /*0012*/ 	.short	0x001c
        /*0014*/ 	.byte	0x00, 0xf0, 0x11, 0x00


	//----- nvinfo : EIATTR_KPARAM_INFO
	.align		4
.L_11:
        /*0018*/ 	.byte	0x04, 0x17
        /*001a*/ 	.short	(.L_13 - .L_12)
.L_12:
        /*001c*/ 	.word	0x00000000
        /*0020*/ 	.short	0x0003
        /*0022*/ 	.short	0x0018
        /*0024*/ 	.byte	0x00, 0xf0, 0x11, 0x00


	//----- nvinfo : EIATTR_KPARAM_INFO
	.align		4
.L_13:
        /*0028*/ 	.byte	0x04, 0x17
        /*002a*/ 	.short	(.L_15 - .L_14)
.L_14:
        /*002c*/ 	.word	0x00000000
        /*0030*/ 	.short	0x0002
        /*0032*/ 	.short	0x0010
        /*0034*/ 	.byte	0x00, 0xf4, 0x21, 0x00


	//----- nvinfo : EIATTR_KPARAM_INFO
	.align		4
.L_15:
        /*0038*/ 	.byte	0x04, 0x17
        /*003a*/ 	.short	(.L_17 - .L_16)
.L_16:
        /*003c*/ 	.word	0x00000000
        /*0040*/ 	.short	0x0001
        /*0042*/ 	.short	0x0008
        /*0044*/ 	.byte	0x00, 0xf4, 0x21, 0x00


	//----- nvinfo : EIATTR_KPARAM_INFO
	.align		4
.L_17:
        /*0048*/ 	.byte	0x04, 0x17
        /*004a*/ 	.short	(.L_19 - .L_18)
.L_18:
        /*004c*/ 	.word	0x00000000
        /*0050*/ 	.short	0x0000
        /*0052*/ 	.short	0x0000
        /*0054*/ 	.byte	0x00, 0xf4, 0x21, 0x00


	//----- nvinfo : EIATTR_SPARSE_MMA_MASK
	.align		4
.L_19:
        /*0058*/ 	.byte	0x03, 0x50
        /*005a*/ 	.short	0x0000


	//----- nvinfo : EIATTR_MAXREG_COUNT
	.align		4
        /*005c*/ 	.byte	0x03, 0x1b
        /*005e*/ 	.short	0x00ff


	//----- nvinfo : EIATTR_EXIT_INSTR_OFFSETS
	.align		4
        /*0060*/ 	.byte	0x04, 0x1c
        /*0062*/ 	.short	(.L_21 - .L_20)


	//   ....[0]....
.L_20:
        /*0064*/ 	.word	0x00000400


	//   ....[1]....
        /*0068*/ 	.word	0x00000460


	//----- nvinfo : EIATTR_REQNTID
	.align		4
.L_21:
        /*006c*/ 	.byte	0x04, 0x10
        /*006e*/ 	.short	(.L_23 - .L_22)
.L_22:
        /*0070*/ 	.word	0x00000080
        /*0074*/ 	.word	0x00000001
        /*0078*/ 	.word	0x00000001


	//----- nvinfo : EIATTR_CBANK_PARAM_SIZE
	.align		4
.L_23:
        /*007c*/ 	.byte	0x03, 0x19
        /*007e*/ 	.short	0x0020


	//----- nvinfo : EIATTR_PARAM_CBANK
	.align		4
        /*0080*/ 	.byte	0x04, 0x0a
        /*0082*/ 	.short	(.L_25 - .L_24)
	.align		4
.L_24:
        /*0084*/ 	.word	index@(.nv.constant0.triton_poi_fused_convolution_29)
        /*0088*/ 	.short	0x0210
        /*008a*/ 	.short	0x0020


	//----- nvinfo : EIATTR_SW_WAR
	.align		4
.L_25:
        /*008c*/ 	.byte	0x04, 0x36
        /*008e*/ 	.short	(.L_27 - .L_26)
.L_26:
        /*0090*/ 	.word	0x00000008
.L_27:


//--------------------- .nv.callgraph             --------------------------
	.section	.nv.callgraph,"",@"SHT_CUDA_CALLGRAPH"
	.align	4
	.sectionentsize	8
	.align		4
        /*0000*/ 	.word	0x00000000
	.align		4
        /*0004*/ 	.word	0xffffffff
	.align		4
        /*0008*/ 	.word	0x00000000
	.align		4
        /*000c*/ 	.word	0xfffffffe
	.align		4
        /*0010*/ 	.word	0x00000000
	.align		4
        /*0014*/ 	.word	0xfffffffd
	.align		4
        /*0018*/ 	.word	0x00000000
	.align		4
        /*001c*/ 	.word	0xfffffffc


//--------------------- .text.triton_poi_fused_convolution_29 --------------------------
	.section	.text.triton_poi_fused_convolution_29,"ax",@progbits
	.sectionflags	@"SHF_BARRIERS=1"
	.align	128
        .global         triton_poi_fused_convolution_29
        .type           triton_poi_fused_convolution_29,@function
        .size           triton_poi_fused_convolution_29,(.L_x_1 - triton_poi_fused_convolution_29)
        .other          triton_poi_fused_convolution_29,@"STO_CUDA_ENTRY STV_DEFAULT"
triton_poi_fused_convolution_29:
.text.triton_poi_fused_convolution_29:
[----:B------:R-:W0:Y:S02]  /*0000*/  LDC R1, c[0x0][0x28] ;  /* 0x00000a00ff017b82 */ /* 0x000e240000000800 */
[----:B------:R-:W1:Y:S01]  /*0010*/  S2R R3, SR_TID.X ;  /* 0x0000000000037919 */ /* 0x000e620000002100 */
[----:B------:R-:W2:Y:S01]  /*0020*/  LDC.64 R6, c[0x0][0x218] ;  /* 0x00008600ff067b82 */ /* 0x000ea20000000a00 */
[----:B------:R-:W-:Y:S01]  /*0030*/  ULDC.64 UR6, c[0x0][0x208] ;  /* 0x0000820000067ab9 */ /* 0x000fe20000000a00 */
[----:B------:R-:W3:Y:S01]  /*0040*/  S2R R4, SR_CTAID.Y ;  /* 0x0000000000047919 */ /* 0x000ee20000002600 */
[----:B------:R-:W4:Y:S01]  /*0050*/  S2R R2, SR_CTAID.X ;  /* 0x0000000000027919 */ /* 0x000f220000002500 */
[----:B-1----:R-:W-:Y:S02]  /*0060*/  IMAD.SHL.U32 R13, R3, 0x4, RZ ;  /* 0x00000004030d7824 */ /* 0x002fe400078e00ff */
[----:B---3--:R-:W-:Y:S01]  /*0070*/  IMAD.SHL.U32 R0, R4, 0x200, RZ ;  /* 0x0000020004007824 */ /* 0x008fe200078e00ff */
[----:B------:R-:W-:Y:S02]  /*0080*/  SHF.R.S32.HI R9, RZ, 0x16, R4 ;  /* 0x00000016ff097819 */ /* 0x000fe40000011404 */
[----:B------:R-:W-:Y:S01]  /*0090*/  LOP3.LUT R13, R13, 0x1fc, RZ, 0xc0, !PT ;  /* 0x000001fc0d0d7812 */ /* 0x000fe200078ec0ff */
[----:B------:R-:W1:Y:S01]  /*00a0*/  LDC.64 R4, c[0x0][0x210] ;  /* 0x00008400ff047b82 */ /* 0x000e620000000a00 */
[----:B------:R-:W-:-:S02]  /*00b0*/  SGXT R9, R9, 0x1 ;  /* 0x000000010909781a */ /* 0x000fc40000000200 */
[----:B------:R-:W-:Y:S02]  /*00c0*/  LOP3.LUT R8, R0, R13, RZ, 0xfc, !PT ;  /* 0x0000000d00087212 */ /* 0x000fe400078efcff */
[----:B----4-:R-:W-:Y:S02]  /*00d0*/  ISETP.GE.AND P0, PT, R2, 0x40, PT ;  /* 0x000000400200780c */ /* 0x010fe40003f06270 */
[----:B------:R-:W-:-:S04]  /*00e0*/  LEA.HI R9, R9, R8, RZ, 0x8 ;  /* 0x0000000809097211 */ /* 0x000fc800078f40ff */
[C---:B------:R-:W-:Y:S01]  /*00f0*/  LOP3.LUT R11, R9.reuse, 0xffffff00, RZ, 0xc0, !PT ;  /* 0xffffff00090b7812 */ /* 0x040fe200078ec0ff */
[----:B------:R-:W-:-:S04]  /*0100*/  IMAD.SHL.U32 R9, R9, 0x40, RZ ;  /* 0x0000004009097824 */ /* 0x000fc800078e00ff */
[----:B------:R-:W-:Y:S01]  /*0110*/  IMAD.IADD R11, R8, 0x1, -R11 ;  /* 0x00000001080b7824 */ /* 0x000fe200078e0a0b */
[----:B------:R-:W-:-:S03]  /*0120*/  LOP3.LUT R9, R9, 0xffffc000, RZ, 0xc0, !PT ;  /* 0xffffc00009097812 */ /* 0x000fc600078ec0ff */
[----:B------:R-:W-:Y:S02]  /*0130*/  IMAD R8, R2, 0x100, R11 ;  /* 0x0000010002087824 */ /* 0x000fe400078e020b */
[----:B--2---:R-:W-:Y:S01]  /*0140*/  IMAD.WIDE R10, R11, 0x4, R6 ;  /* 0x000000040b0a7825 */ /* 0x004fe200078e0206 */
[----:B------:R-:W-:-:S03]  /*0150*/  CS2R R6, SRZ ;  /* 0x0000000000067805 */ /* 0x000fc6000001ff00 */
[----:B------:R-:W-:-:S04]  /*0160*/  IMAD.IADD R9, R8, 0x1, R9 ;  /* 0x0000000108097824 */ /* 0x000fc800078e0209 */
[----:B-1----:R-:W-:Y:S01]  /*0170*/  IMAD.WIDE R14, R9, 0x4, R4 ;  /* 0x00000004090e7825 */ /* 0x002fe200078e0204 */
[----:B------:R-:W-:Y:S01]  /*0180*/  CS2R R4, SRZ ;  /* 0x0000000000047805 */ /* 0x000fe2000001ff00 */
[----:B------:R-:W2:Y:S05]  /*0190*/  LDG.E.EL.128 R8, desc[UR6][R10.64] ;  /* 0x000000060a087981 */ /* 0x000eaa000c2e1d00 */
[----:B------:R-:W2:Y:S01]  /*01a0*/  @!P0 LDG.E.EL.128 R4, desc[UR6][R14.64] ;  /* 0x000000060e048981 */ /* 0x000ea2000c2e1d00 */
[----:B------:R-:W1:Y:S01]  /*01b0*/  S2UR UR5, SR_CgaCtaId ;  /* 0x00000000000579c3 */ /* 0x000e620000008800 */
[----:B------:R-:W-:Y:S02]  /*01c0*/  UMOV UR4, 0x400 ;  /* 0x0000040000047882 */ /* 0x000fe40000000000 */
[----:B-1----:R-:W-:-:S06]  /*01d0*/  UPRMT UR4, UR5, 0x654, UR4 ;  /* 0x0000065405047896 */ /* 0x002fcc0008000004 */
[----:B------:R-:W-:Y:S01]  /*01e0*/  LEA R17, R13, UR4, 0x3 ;  /* 0x000000040d117c11 */ /* 0x000fe2000f8e18ff */
[----:B--2---:R-:W-:Y:S01]  /*01f0*/  FADD R8, R8, R4 ;  /* 0x0000000408087221 */ /* 0x004fe20000000000 */
[----:B------:R-:W-:Y:S01]  /*0200*/  FADD R12, R9, R5 ;  /* 0x00000005090c7221 */ /* 0x000fe20000000000 */
[----:B------:R-:W-:Y:S01]  /*0210*/  FADD R6, R10, R6 ;  /* 0x000000060a067221 */ /* 0x000fe20000000000 */
[----:B------:R-:W-:Y:S01]  /*0220*/  FADD R13, R11, R7 ;  /* 0x000000070b0d7221 */ /* 0x000fe20000000000 */
[----:B------:R-:W-:Y:S01]  /*0230*/  LOP3.LUT R9, R3, 0x7f, RZ, 0xc0, !PT ;  /* 0x0000007f03097812 */ /* 0x000fe200078ec0ff */
[----:B------:R-:W-:Y:S01]  /*0240*/  STS [R17], R8 ;  /* 0x0000000811007388 */ /* 0x000fe20000000800 */
[----:B------:R-:W-:Y:S02]  /*0250*/  LOP3.LUT R3, R0, 0x7f, R3, 0xf8, !PT ;  /* 0x0000007f00037812 */ /* 0x000fe400078ef803 */
[C---:B------:R-:W-:Y:S01]  /*0260*/  LOP3.LUT R4, R9.reuse, 0x80, RZ, 0xfc, !PT ;  /* 0x0000008009047812 */ /* 0x040fe200078efcff */
[----:B------:R-:W-:Y:S01]  /*0270*/  STS [R17+0x8], R12 ;  /* 0x0000080c11007388 */ /* 0x000fe20000000800 */
[----:B------:R-:W-:Y:S01]  /*0280*/  LOP3.LUT R5, R9, 0x100, RZ, 0xfc, !PT ;  /* 0x0000010009057812 */ /* 0x000fe200078efcff */
[----:B------:R-:W-:Y:S01]  /*0290*/  IMAD R3, R3, 0x40, R2 ;  /* 0x0000004003037824 */ /* 0x000fe200078e0202 */
[----:B------:R-:W-:Y:S01]  /*02a0*/  LEA R10, R9, UR4, 0x3 ;  /* 0x00000004090a7c11 */ /* 0x000fe2000f8e18ff */
[----:B------:R-:W-:Y:S01]  /*02b0*/  STS [R17+0x10], R6 ;  /* 0x0000100611007388 */ /* 0x000fe20000000800 */
[----:B------:R-:W-:-:S02]  /*02c0*/  LEA R14, R4, UR4, 0x3 ;  /* 0x00000004040e7c11 */ /* 0x000fc4000f8e18ff */
[----:B------:R-:W-:Y:S01]  /*02d0*/  LEA R16, R5, UR4, 0x3 ;  /* 0x0000000405107c11 */ /* 0x000fe2000f8e18ff */
[----:B------:R1:W-:Y:S01]  /*02e0*/  STS [R17+0x18], R13 ;  /* 0x0000180d11007388 */ /* 0x0003e20000000800 */
[----:B------:R-:W2:Y:S01]  /*02f0*/  LDC.64 R4, c[0x0][0x220] ;  /* 0x00008800ff047b82 */ /* 0x000ea20000000a00 */
[----:B------:R-:W-:-:S07]  /*0300*/  LOP3.LUT R7, R0, 0x80, R9, 0xfe, !PT ;  /* 0x0000008000077812 */ /* 0x000fce00078efe09 */
[----:B------:R-:W-:Y:S01]  /*0310*/  BAR.SYNC.DEFER_BLOCKING 0x0 ;  /* 0x0000000000007b1d */ /* 0x000fe20000010000 */
[----:B------:R-:W-:Y:S01]  /*0320*/  LOP3.LUT R11, R0, 0x100, R9, 0xfe, !PT ;  /* 0x00000100000b7812 */ /* 0x000fe200078efe09 */
[----:B-1----:R-:W-:-:S04]  /*0330*/  IMAD R13, R7, 0x40, R2 ;  /* 0x00000040070d7824 */ /* 0x002fc800078e0202 */
[----:B------:R-:W-:Y:S02]  /*0340*/  IMAD R15, R11, 0x40, R2 ;  /* 0x000000400b0f7824 */ /* 0x000fe400078e0202 */
[--C-:B--2---:R-:W-:Y:S01]  /*0350*/  IMAD.WIDE R6, R3, 0x4, R4.reuse ;  /* 0x0000000403067825 */ /* 0x104fe200078e0204 */
[----:B------:R-:W-:Y:S01]  /*0360*/  LOP3.LUT R3, R9, 0x180, RZ, 0xfc, !PT ;  /* 0x0000018009037812 */ /* 0x000fe200078efcff */
[----:B------:R1:W2:Y:S03]  /*0370*/  LDS R19, [R10] ;  /* 0x000000000a137984 */ /* 0x0002a60000000800 */
[----:B------:R-:W-:Y:S01]  /*0380*/  LEA R3, R3, UR4, 0x3 ;  /* 0x0000000403037c11 */ /* 0x000fe2000f8e18ff */
[----:B------:R-:W3:Y:S04]  /*0390*/  LDS R21, [R14] ;  /* 0x000000000e157984 */ /* 0x000ee80000000800 */
[----:B------:R-:W4:Y:S01]  /*03a0*/  LDS R23, [R16] ;  /* 0x0000000010177984 */ /* 0x000f220000000800 */
[----:B-1----:R-:W-:-:S04]  /*03b0*/  IMAD.WIDE R10, R13, 0x4, R4 ;  /* 0x000000040d0a7825 */ /* 0x002fc800078e0204 */
[----:B------:R-:W-:Y:S01]  /*03c0*/  IMAD.WIDE R12, R15, 0x4, R4 ;  /* 0x000000040f0c7825 */ /* 0x000fe200078e0204 */
[----:B--2---:R1:W-:Y:S04]  /*03d0*/  @!P0 STG.E desc[UR6][R6.64], R19 ;  /* 0x0000001306008986 */ /* 0x0043e8000c101906 */
[----:B---3--:R1:W-:Y:S04]  /*03e0*/  @!P0 STG.E desc[UR6][R10.64], R21 ;  /* 0x000000150a008986 */ /* 0x0083e8000c101906 */
[----:B----4-:R1:W-:Y:S01]  /*03f0*/  @!P0 STG.E desc[UR6][R12.64], R23 ;  /* 0x000000170c008986 */ /* 0x0103e2000c101906 */
[----:B------:R-:W-:Y:S05]  /*0400*/  @P0 EXIT ;  /* 0x000000000000094d */ /* 0x000fea0003800000 */
[----:B------:R-:W0:Y:S01]  /*0410*/  LDS R3, [R3] ;  /* 0x0000000003037984 */ /* 0x000e220000000800 */
[----:B------:R-:W-:-:S05]  /*0420*/  LOP3.LUT R9, R0, 0x180, R9, 0xfe, !PT ;  /* 0x0000018000097812 */ /* 0x000fca00078efe09 */
[----:B------:R-:W-:-:S04]  /*0430*/  IMAD R9, R9, 0x40, R2 ;  /* 0x0000004009097824 */ /* 0x000fc800078e0202 */
[----:B------:R-:W-:-:S05]  /*0440*/  IMAD.WIDE R4, R9, 0x4, R4 ;  /* 0x0000000409047825 */ /* 0x000fca00078e0204 */
[----:B0-----:R-:W-:Y:S01]  /*0450*/  STG.E desc[UR6][R4.64], R3 ;  /* 0x0000000304007986 */ /* 0x001fe2000c101906 */
[----:B------:R-:W-:Y:S05]  /*0460*/  EXIT ;  /* 0x000000000000794d */ /* 0x000fea0003800000 */
.L_x_0:
[----:B------:R-:W-:-:S00]  /*0470*/  BRA `(.L_x_0) ;  /* 0xfffffffc00fc7947 */ /* 0x000fc0000383ffff */
[----:B------:R-:W-:-:S00]  /*0480*/  NOP ;  /* 0x0000000000007918 */ /* 0x000fc00000000000 */
[----:B------:R-:W-:-:S00]  /*0490*/  NOP ;  /* 0x0000000000007918 */ /* 0x000fc00000000000 */
[----:B------:R-:W-:-:S00]  /*04a0*/  NOP ;  /* 0x0000000000007918 */ /* 0x000fc00000000000 */
[----:B------:R-:W-:-:S00]  /*04b0*/  NOP ;  /* 0x0000000000007918 */ /* 0x000fc00000000000 */
[----:B------:R-:W-:-:S00]  /*04c0*/  NOP ;  /* 0x0000000000007918 */ /* 0x000fc00000000000 */
[----:B------:R-:W-:-:S00]  /*04d0*/  NOP ;  /* 0x0000000000007918 */ /* 0x000fc00000000000 */
[----:B------:R-:W-:-:S00]  /*04e0*/  NOP ;  /* 0x0000000000007918 */ /* 0x000fc00000000000 */
[----:B------:R-:W-:-:S00]  /*04f0*/  NOP ;  /* 0x0000000000007918 */ /* 0x000fc00000000000 */
.L_x_1:


//--------------------- .nv.shared.triton_poi_fused_convolution_29 --------------------------
	.section	.nv.shared.triton_poi_fused_convolution_29,"aw",@nobits
	.sectionflags	@""
	.align	16
	.zero		1024


//--------------------- .nv.constant0.triton_poi_fused_convolution_29 --------------------------
	.section	.nv.constant0.triton_poi_fused_convolution_29,"a",@progbits
	.sectionflags	@""
	.align	4
.nv.constant0.triton_poi_fused_convolution_29:
	.zero		560
